//
// Generated by NVIDIA NVVM Compiler
//
// Compiler Build ID: CL-36424714
// Cuda compilation tools, release 13.0, V13.0.88
// Based on NVVM 20.0.0
//

.version 9.0
.target sm_100
.address_size 64

	// .globl	_Z13kernel_sharedPfS_i
// _ZZ13kernel_sharedPfS_iE4buff has been demoted
// _ZZ14kernel_shared1PfS_iE4buff has been demoted

.visible .entry _Z13kernel_sharedPfS_i(
	.param .u64 .ptr .align 1 _Z13kernel_sharedPfS_i_param_0,
	.param .u64 .ptr .align 1 _Z13kernel_sharedPfS_i_param_1,
	.param .u32 _Z13kernel_sharedPfS_i_param_2
)
{
	.reg .pred 	%p<3>;
	.reg .b32 	%r<37>;
	.reg .b32 	%f<3>;
	.reg .b64 	%rd<9>;
	// demoted variable
	.shared .align 4 .b8 _ZZ13kernel_sharedPfS_iE4buff[4224];
	ld.param.u64 	%rd1, [_Z13kernel_sharedPfS_i_param_0];
	ld.param.u64 	%rd2, [_Z13kernel_sharedPfS_i_param_1];
	ld.param.u32 	%r10, [_Z13kernel_sharedPfS_i_param_2];
	mov.u32 	%r11, %ctaid.x;
	mov.u32 	%r12, %ntid.x;
	mul.lo.s32 	%r1, %r11, %r12;
	mov.u32 	%r2, %tid.x;
	add.s32 	%r3, %r1, %r2;
	mov.u32 	%r13, %ctaid.y;
	mov.u32 	%r14, %ntid.y;
	mul.lo.s32 	%r4, %r13, %r14;
	mov.u32 	%r5, %tid.y;
	add.s32 	%r15, %r4, %r5;
	max.s32 	%r16, %r3, %r15;
	setp.ge.s32 	%p1, %r16, %r10;
	@%p1 bra 	$L__BB0_2;
	cvta.to.global.u64 	%rd3, %rd1;
	mad.lo.s32 	%r17, %r10, %r15, %r3;
	mul.wide.s32 	%rd4, %r17, 4;
	add.s64 	%rd5, %rd3, %rd4;
	ld.global.f32 	%f1, [%rd5];
	shl.b32 	%r18, %r2, 5;
	shr.u32 	%r19, %r5, 5;
	add.s32 	%r20, %r2, %r5;
	add.s32 	%r21, %r20, %r18;
	add.s32 	%r22, %r21, %r19;
	shl.b32 	%r23, %r22, 2;
	mov.u32 	%r24, _ZZ13kernel_sharedPfS_iE4buff;
	add.s32 	%r25, %r24, %r23;
	st.shared.f32 	[%r25], %f1;
$L__BB0_2:
	bar.sync 	0;
	add.s32 	%r7, %r1, %r5;
	add.s32 	%r8, %r4, %r2;
	max.s32 	%r27, %r7, %r8;
	setp.ge.s32 	%p2, %r27, %r10;
	@%p2 bra 	$L__BB0_4;
	shl.b32 	%r28, %r5, 5;
	shr.u32 	%r29, %r2, 5;
	add.s32 	%r30, %r5, %r2;
	add.s32 	%r31, %r30, %r28;
	add.s32 	%r32, %r31, %r29;
	shl.b32 	%r33, %r32, 2;
	mov.u32 	%r34, _ZZ13kernel_sharedPfS_iE4buff;
	add.s32 	%r35, %r34, %r33;
	ld.shared.f32 	%f2, [%r35];
	mad.lo.s32 	%r36, %r10, %r7, %r8;
	cvta.to.global.u64 	%rd6, %rd2;
	mul.wide.s32 	%rd7, %r36, 4;
	add.s64 	%rd8, %rd6, %rd7;
	st.global.f32 	[%rd8], %f2;
$L__BB0_4:
	ret;

}
	// .globl	_Z14kernel_shared1PfS_i
.visible .entry _Z14kernel_shared1PfS_i(
	.param .u64 .ptr .align 1 _Z14kernel_shared1PfS_i_param_0,
	.param .u64 .ptr .align 1 _Z14kernel_shared1PfS_i_param_1,
	.param .u32 _Z14kernel_shared1PfS_i_param_2
)
{
	.reg .pred 	%p<3>;
	.reg .b32 	%r<29>;
	.reg .b32 	%f<3>;
	.reg .b64 	%rd<9>;
	// demoted variable
	.shared .align 4 .b8 _ZZ14kernel_shared1PfS_iE4buff[4224];
	ld.param.u64 	%rd1, [_Z14kernel_shared1PfS_i_param_0];
	ld.param.u64 	%rd2, [_Z14kernel_shared1PfS_i_param_1];
	ld.param.u32 	%r10, [_Z14kernel_shared1PfS_i_param_2];
	mov.u32 	%r11, %ctaid.x;
	mov.u32 	%r12, %ntid.x;
	mul.lo.s32 	%r1, %r11, %r12;
	mov.u32 	%r2, %tid.x;
	add.s32 	%r3, %r1, %r2;
	mov.u32 	%r13, %ctaid.y;
	mov.u32 	%r14, %ntid.y;
	mul.lo.s32 	%r4, %r13, %r14;
	mov.u32 	%r5, %tid.y;
	add.s32 	%r15, %r4, %r5;
	max.s32 	%r16, %r3, %r15;
	setp.ge.s32 	%p1, %r16, %r10;
	@%p1 bra 	$L__BB1_2;
	cvta.to.global.u64 	%rd3, %rd1;
	mad.lo.s32 	%r17, %r10, %r15, %r3;
	mul.wide.s32 	%rd4, %r17, 4;
	add.s64 	%rd5, %rd3, %rd4;
	ld.global.f32 	%f1, [%rd5];
	mov.u32 	%r18, _ZZ14kernel_shared1PfS_iE4buff;
	mad.lo.s32 	%r19, %r2, 132, %r18;
	shl.b32 	%r20, %r5, 2;
	add.s32 	%r21, %r19, %r20;
	st.shared.f32 	[%r21], %f1;
$L__BB1_2:
	bar.sync 	0;
	add.s32 	%r7, %r1, %r5;
	add.s32 	%r8, %r4, %r2;
	max.s32 	%r23, %r7, %r8;
	setp.ge.s32 	%p2, %r23, %r10;
	@%p2 bra 	$L__BB1_4;
	mov.u32 	%r24, _ZZ14kernel_shared1PfS_iE4buff;
	mad.lo.s32 	%r25, %r5, 132, %r24;
	shl.b32 	%r26, %r2, 2;
	add.s32 	%r27, %r25, %r26;
	ld.shared.f32 	%f2, [%r27];
	mad.lo.s32 	%r28, %r10, %r7, %r8;
	cvta.to.global.u64 	%rd6, %rd2;
	mul.wide.s32 	%rd7, %r28, 4;
	add.s64 	%rd8, %rd6, %rd7;
	st.global.f32 	[%rd8], %f2;
$L__BB1_4:
	ret;

}
	// .globl	_Z6kernelPfS_i
.visible .entry _Z6kernelPfS_i(
	.param .u64 .ptr .align 1 _Z6kernelPfS_i_param_0,
	.param .u64 .ptr .align 1 _Z6kernelPfS_i_param_1,
	.param .u32 _Z6kernelPfS_i_param_2
)
{
	.reg .pred 	%p<2>;
	.reg .b32 	%r<15>;
	.reg .b32 	%f<2>;
	.reg .b64 	%rd<9>;

	ld.param.u64 	%rd1, [_Z6kernelPfS_i_param_0];
	ld.param.u64 	%rd2, [_Z6kernelPfS_i_param_1];
	ld.param.u32 	%r4, [_Z6kernelPfS_i_param_2];
	mov.u32 	%r5, %ctaid.x;
	mov.u32 	%r6, %ntid.x;
	mov.u32 	%r7, %tid.x;
	mad.lo.s32 	%r1, %r5, %r6, %r7;
	mov.u32 	%r8, %ctaid.y;
	mov.u32 	%r9, %ntid.y;
	mov.u32 	%r10, %tid.y;
	mad.lo.s32 	%r11, %r8, %r9, %r10;
	max.s32 	%r12, %r1, %r11;
	setp.ge.s32 	%p1, %r12, %r4;
	@%p1 bra 	$L__BB2_2;
	cvta.to.global.u64 	%rd3, %rd1;
	cvta.to.global.u64 	%rd4, %rd2;
	mad.lo.s32 	%r13, %r4, %r11, %r1;
	mul.wide.s32 	%rd5, %r13, 4;
	add.s64 	%rd6, %rd3, %rd5;
	ld.global.f32 	%f1, [%rd6];
	mad.lo.s32 	%r14, %r4, %r1, %r11;
	mul.wide.s32 	%rd7, %r14, 4;
	add.s64 	%rd8, %rd4, %rd7;
	st.global.f32 	[%rd8], %f1;
$L__BB2_2:
	ret;

}


// ===== COMPILED SASS (sm_100) =====

	.target	sm_100

	.elftype	@"ET_EXEC"


//--------------------- .note.nv.tkinfo           --------------------------
	.section	.note.nv.tkinfo,"",@"SHT_NOTE"
	.sectionflags	@"SHF_NOTE_NV_TKINFO"
	.tkinfo
        /*0018*/ 	.word	0x00000002
        /*0030*/ 	.string	""
        /*0030*/ 	.string	"ptxas"
        /*0030*/ 	.string	"Cuda compilation tools, release 13.0, V13.0.88"
        /*0030*/ 	.string	"Build cuda_13.0.r13.0/compiler.36424714_0"
        /*0030*/ 	.string	"-arch sm_100 -m 64 "



//--------------------- .note.nv.cuinfo           --------------------------
	.section	.note.nv.cuinfo,"",@"SHT_NOTE"
	.sectionflags	@"SHF_NOTE_NV_CUINFO"
        /*0018*/ 	.short	0x0002
        /*001a*/ 	.short	0x0064
        /*001c*/ 	.short	0x0082
	.zero		2


//--------------------- .nv.info                  --------------------------
	.section	.nv.info,"",@"SHT_CUDA_INFO"
	.align	4


	//----- nvinfo : EIATTR_REGCOUNT
	.align		4
        /*0000*/ 	.byte	0x04, 0x2f
        /*0002*/ 	.short	(.L_1 - .L_0)
	.align		4
.L_0:
        /*0004*/ 	.word	index@(_Z13kernel_sharedPfS_i)
        /*0008*/ 	.word	0x0000000d


	//----- nvinfo : EIATTR_FRAME_SIZE
	.align		4
.L_1:
        /*000c*/ 	.byte	0x04, 0x11
        /*000e*/ 	.short	(.L_3 - .L_2)
	.align		4
.L_2:
        /*0010*/ 	.word	index@(_Z13kernel_sharedPfS_i)
        /*0014*/ 	.word	0x00000000


	//----- nvinfo : EIATTR_REGCOUNT
	.align		4
.L_3:
        /*0018*/ 	.byte	0x04, 0x2f
        /*001a*/ 	.short	(.L_5 - .L_4)
	.align		4
.L_4:
        /*001c*/ 	.word	index@(_Z14kernel_shared1PfS_i)
        /*0020*/ 	.word	0x0000000e


	//----- nvinfo : EIATTR_FRAME_SIZE
	.align		4
.L_5:
        /*0024*/ 	.byte	0x04, 0x11
        /*0026*/ 	.short	(.L_7 - .L_6)
	.align		4
.L_6:
        /*0028*/ 	.word	index@(_Z14kernel_shared1PfS_i)
        /*002c*/ 	.word	0x00000000


	//----- nvinfo : EIATTR_REGCOUNT
	.align		4
.L_7:
        /*0030*/ 	.byte	0x04, 0x2f
        /*0032*/ 	.short	(.L_9 - .L_8)
	.align		4
.L_8:
        /*0034*/ 	.word	index@(_Z6kernelPfS_i)
        /*0038*/ 	.word	0x0000000a


	//----- nvinfo : EIATTR_FRAME_SIZE
	.align		4
.L_9:
        /*003c*/ 	.byte	0x04, 0x11
        /*003e*/ 	.short	(.L_11 - .L_10)
	.align		4
.L_10:
        /*0040*/ 	.word	index@(_Z6kernelPfS_i)
        /*0044*/ 	.word	0x00000000


	//----- nvinfo : EIATTR_MIN_STACK_SIZE
	.align		4
.L_11:
        /*0048*/ 	.byte	0x04, 0x12
        /*004a*/ 	.short	(.L_13 - .L_12)
	.align		4
.L_12:
        /*004c*/ 	.word	index@(_Z6kernelPfS_i)
        /*0050*/ 	.word	0x00000000


	//----- nvinfo : EIATTR_MIN_STACK_SIZE
	.align		4
.L_13:
        /*0054*/ 	.byte	0x04, 0x12
        /*0056*/ 	.short	(.L_15 - .L_14)
	.align		4
.L_14:
        /*0058*/ 	.word	index@(_Z14kernel_shared1PfS_i)
        /*005c*/ 	.word	0x00000000


	//----- nvinfo : EIATTR_MIN_STACK_SIZE
	.align		4
.L_15:
        /*0060*/ 	.byte	0x04, 0x12
        /*0062*/ 	.short	(.L_17 - .L_16)
	.align		4
.L_16:
        /*0064*/ 	.word	index@(_Z13kernel_sharedPfS_i)
        /*0068*/ 	.word	0x00000000
.L_17:


//--------------------- .nv.compat                --------------------------
	.section	.nv.compat,"",@"SHT_CUDA_COMPAT_INFO"
	.align	4
        /*0000*/ 	.byte	0x02, 0x09, 0x00, 0x00, 0x02, 0x02, 0x01, 0x00, 0x02, 0x05, 0x05, 0x00, 0x03, 0x07, 0x01, 0x01
        /*0010*/ 	.byte	0x02, 0x03, 0x00, 0x00, 0x02, 0x06, 0x01, 0x00, 0x04, 0x0b, 0x08, 0x00, 0x09, 0x00, 0x00, 0x00
        /*0020*/ 	.byte	0x00, 0x00, 0x00, 0x00


//--------------------- .nv.info._Z6kernelPfS_i   --------------------------
	.section	.nv.info._Z6kernelPfS_i,"",@"SHT_CUDA_INFO"
	.sectionflags	@""
	.align	4


	//----- nvinfo : EIATTR_CUDA_API_VERSION
	.align		4
        /*0000*/ 	.byte	0x04, 0x37
        /*0002*/ 	.short	(.L_19 - .L_18)
.L_18:
        /*0004*/ 	.word	0x00000082


	//----- nvinfo : EIATTR_KPARAM_INFO
	.align		4
.L_19:
        /*0008*/ 	.byte	0x04, 0x17
        /*000a*/ 	.short	(.L_21 - .L_20)
.L_20:
        /*000c*/ 	.word	0x00000000
        /*0010*/ 	.short	0x0002
        /*0012*/ 	.short	0x0010
        /*0014*/ 	.byte	0x00, 0xf0, 0x11, 0x00


	//----- nvinfo : EIATTR_KPARAM_INFO
	.align		4
.L_21:
        /*0018*/ 	.byte	0x04, 0x17
        /*001a*/ 	.short	(.L_23 - .L_22)
.L_22:
        /*001c*/ 	.word	0x00000000
        /*0020*/ 	.short	0x0001
        /*0022*/ 	.short	0x0008
        /*0024*/ 	.byte	0x00, 0xf5, 0x21, 0x00


	//----- nvinfo : EIATTR_KPARAM_INFO
	.align		4
.L_23:
        /*0028*/ 	.byte	0x04, 0x17
        /*002a*/ 	.short	(.L_25 - .L_24)
.L_24:
        /*002c*/ 	.word	0x00000000
        /*0030*/ 	.short	0x0000
        /*0032*/ 	.short	0x0000
        /*0034*/ 	.byte	0x00, 0xf5, 0x21, 0x00


	//----- nvinfo : EIATTR_SPARSE_MMA_MASK
	.align		4
.L_25:
        /*0038*/ 	.byte	0x03, 0x50
        /*003a*/ 	.short	0x0000


	//----- nvinfo : EIATTR_MAXREG_COUNT
	.align		4
        /*003c*/ 	.byte	0x03, 0x1b
        /*003e*/ 	.short	0x00ff


	//----- nvinfo : EIATTR_MERCURY_ISA_VERSION
	.align		4
        /*0040*/ 	.byte	0x03, 0x5f
        /*0042*/ 	.short	0x0101


	//----- nvinfo : EIATTR_VRC_CTA_INIT_COUNT
	.align		4
        /*0044*/ 	.byte	0x02, 0x4a
	.zero		1
	.zero		1


	//----- nvinfo : EIATTR_EXIT_INSTR_OFFSETS
	.align		4
        /*0048*/ 	.byte	0x04, 0x1c
        /*004a*/ 	.short	(.L_27 - .L_26)


	//   ....[0]....
.L_26:
        /*004c*/ 	.word	0x000000c0


	//   ....[1]....
        /*0050*/ 	.word	0x00000160


	//----- nvinfo : EIATTR_CBANK_PARAM_SIZE
	.align		4
.L_27:
        /*0054*/ 	.byte	0x03, 0x19
        /*0056*/ 	.short	0x0014


	//----- nvinfo : EIATTR_PARAM_CBANK
	.align		4
        /*0058*/ 	.byte	0x04, 0x0a
        /*005a*/ 	.short	(.L_29 - .L_28)
	.align		4
.L_28:
        /*005c*/ 	.word	index@(.nv.constant0._Z6kernelPfS_i)
        /*0060*/ 	.short	0x0380
        /*0062*/ 	.short	0x0014


	//----- nvinfo : EIATTR_SW_WAR
	.align		4
.L_29:
        /*0064*/ 	.byte	0x04, 0x36
        /*0066*/ 	.short	(.L_31 - .L_30)
.L_30:
        /*0068*/ 	.word	0x00000008
.L_31:


//--------------------- .nv.info._Z14kernel_shared1PfS_i --------------------------
	.section	.nv.info._Z14kernel_shared1PfS_i,"",@"SHT_CUDA_INFO"
	.sectionflags	@""
	.align	4


	//----- nvinfo : EIATTR_CUDA_API_VERSION
	.align		4
        /*0000*/ 	.byte	0x04, 0x37
        /*0002*/ 	.short	(.L_33 - .L_32)
.L_32:
        /*0004*/ 	.word	0x00000082


	//----- nvinfo : EIATTR_KPARAM_INFO
	.align		4
.L_33:
        /*0008*/ 	.byte	0x04, 0x17
        /*000a*/ 	.short	(.L_35 - .L_34)
.L_34:
        /*000c*/ 	.word	0x00000000
        /*0010*/ 	.short	0x0002
        /*0012*/ 	.short	0x0010
        /*0014*/ 	.byte	0x00, 0xf0, 0x11, 0x00


	//----- nvinfo : EIATTR_KPARAM_INFO
	.align		4
.L_35:
        /*0018*/ 	.byte	0x04, 0x17
        /*001a*/ 	.short	(.L_37 - .L_36)
.L_36:
        /*001c*/ 	.word	0x00000000
        /*0020*/ 	.short	0x0001
        /*0022*/ 	.short	0x0008
        /*0024*/ 	.byte	0x00, 0xf5, 0x21, 0x00


	//----- nvinfo : EIATTR_KPARAM_INFO
	.align		4
.L_37:
        /*0028*/ 	.byte	0x04, 0x17
        /*002a*/ 	.short	(.L_39 - .L_38)
.L_38:
        /*002c*/ 	.word	0x00000000
        /*0030*/ 	.short	0x0000
        /*0032*/ 	.short	0x0000
        /*0034*/ 	.byte	0x00, 0xf5, 0x21, 0x00


	//----- nvinfo : EIATTR_SPARSE_MMA_MASK
	.align		4
.L_39:
        /*0038*/ 	.byte	0x03, 0x50
        /*003a*/ 	.short	0x0000


	//----- nvinfo : EIATTR_MAXREG_COUNT
	.align		4
        /*003c*/ 	.byte	0x03, 0x1b
        /*003e*/ 	.short	0x00ff


	//----- nvinfo : EIATTR_NUM_BARRIERS
	.align		4
        /*0040*/ 	.byte	0x02, 0x4c
        /*0042*/ 	.byte	0x01
	.zero		1


	//----- nvinfo : EIATTR_MERCURY_ISA_VERSION
	.align		4
        /*0044*/ 	.byte	0x03, 0x5f
        /*0046*/ 	.short	0x0101


	//----- nvinfo : EIATTR_VRC_CTA_INIT_COUNT
	.align		4
        /*0048*/ 	.byte	0x02, 0x4a
	.zero		1
	.zero		1


	//----- nvinfo : EIATTR_EXIT_INSTR_OFFSETS
	.align		4
        /*004c*/ 	.byte	0x04, 0x1c
        /*004e*/ 	.short	(.L_41 - .L_40)


	//   ....[0]....
.L_40:
        /*0050*/ 	.word	0x000001e0


	//   ....[1]....
        /*0054*/ 	.word	0x00000290


	//----- nvinfo : EIATTR_CBANK_PARAM_SIZE
	.align		4
.L_41:
        /*0058*/ 	.byte	0x03, 0x19
        /*005a*/ 	.short	0x0014


	//----- nvinfo : EIATTR_PARAM_CBANK
	.align		4
        /*005c*/ 	.byte	0x04, 0x0a
        /*005e*/ 	.short	(.L_43 - .L_42)
	.align		4
.L_42:
        /*0060*/ 	.word	index@(.nv.constant0._Z14kernel_shared1PfS_i)
        /*0064*/ 	.short	0x0380
        /*0066*/ 	.short	0x0014


	//----- nvinfo : EIATTR_SW_WAR
	.align		4
.L_43:
        /*0068*/ 	.byte	0x04, 0x36
        /*006a*/ 	.short	(.L_45 - .L_44)
.L_44:
        /*006c*/ 	.word	0x00000008
.L_45:


//--------------------- .nv.info._Z13kernel_sharedPfS_i --------------------------
	.section	.nv.info._Z13kernel_sharedPfS_i,"",@"SHT_CUDA_INFO"
	.sectionflags	@""
	.align	4


	//----- nvinfo : EIATTR_CUDA_API_VERSION
	.align		4
        /*0000*/ 	.byte	0x04, 0x37
        /*0002*/ 	.short	(.L_47 - .L_46)
.L_46:
        /*0004*/ 	.word	0x00000082


	//----- nvinfo : EIATTR_KPARAM_INFO
	.align		4
.L_47:
        /*0008*/ 	.byte	0x04, 0x17
        /*000a*/ 	.short	(.L_49 - .L_48)
.L_48:
        /*000c*/ 	.word	0x00000000
        /*0010*/ 	.short	0x0002
        /*0012*/ 	.short	0x0010
        /*0014*/ 	.byte	0x00, 0xf0, 0x11, 0x00


	//----- nvinfo : EIATTR_KPARAM_INFO
	.align		4
.L_49:
        /*0018*/ 	.byte	0x04, 0x17
        /*001a*/ 	.short	(.L_51 - .L_50)
.L_50:
        /*001c*/ 	.word	0x00000000
        /*0020*/ 	.short	0x0001
        /*0022*/ 	.short	0x0008
        /*0024*/ 	.byte	0x00, 0xf5, 0x21, 0x00


	//----- nvinfo : EIATTR_KPARAM_INFO
	.align		4
.L_51:
        /*0028*/ 	.byte	0x04, 0x17
        /*002a*/ 	.short	(.L_53 - .L_52)
.L_52:
        /*002c*/ 	.word	0x00000000
        /*0030*/ 	.short	0x0000
        /*0032*/ 	.short	0x0000
        /*0034*/ 	.byte	0x00, 0xf5, 0x21, 0x00


	//----- nvinfo : EIATTR_SPARSE_MMA_MASK
	.align		4
.L_53:
        /*0038*/ 	.byte	0x03, 0x50
        /*003a*/ 	.short	0x0000


	//----- nvinfo : EIATTR_MAXREG_COUNT
	.align		4
        /*003c*/ 	.byte	0x03, 0x1b
        /*003e*/ 	.short	0x00ff


	//----- nvinfo : EIATTR_NUM_BARRIERS
	.align		4
        /*0040*/ 	.byte	0x02, 0x4c
        /*0042*/ 	.byte	0x01
	.zero		1


	//----- nvinfo : EIATTR_MERCURY_ISA_VERSION
	.align		4
        /*0044*/ 	.byte	0x03, 0x5f
        /*0046*/ 	.short	0x0101


	//----- nvinfo : EIATTR_VRC_CTA_INIT_COUNT
	.align		4
        /*0048*/ 	.byte	0x02, 0x4a
	.zero		1
	.zero		1


	//----- nvinfo : EIATTR_EXIT_INSTR_OFFSETS
	.align		4
        /*004c*/ 	.byte	0x04, 0x1c
        /*004e*/ 	.short	(.L_55 - .L_54)


	//   ....[0]....
.L_54:
        /*0050*/ 	.word	0x00000200


	//   ....[1]....
        /*0054*/ 	.word	0x000002d0


	//----- nvinfo : EIATTR_CBANK_PARAM_SIZE
	.align		4
.L_55:
        /*0058*/ 	.byte	0x03, 0x19
        /*005a*/ 	.short	0x0014


	//----- nvinfo : EIATTR_PARAM_CBANK
	.align		4
        /*005c*/ 	.byte	0x04, 0x0a
        /*005e*/ 	.short	(.L_57 - .L_56)
	.align		4
.L_56:
        /*0060*/ 	.word	index@(.nv.constant0._Z13kernel_sharedPfS_i)
        /*0064*/ 	.short	0x0380
        /*0066*/ 	.short	0x0014


	//----- nvinfo : EIATTR_SW_WAR
	.align		4
.L_57:
        /*0068*/ 	.byte	0x04, 0x36
        /*006a*/ 	.short	(.L_59 - .L_58)
.L_58:
        /*006c*/ 	.word	0x00000008
.L_59:


//--------------------- .nv.callgraph             --------------------------
	.section	.nv.callgraph,"",@"SHT_CUDA_CALLGRAPH"
	.align	4
	.sectionentsize	8
	.align		4
        /*0000*/ 	.word	0x00000000
	.align		4
        /*0004*/ 	.word	0xffffffff
	.align		4
        /*0008*/ 	.word	0x00000000
	.align		4
        /*000c*/ 	.word	0xfffffffe
	.align		4
        /*0010*/ 	.word	0x00000000
	.align		4
        /*0014*/ 	.word	0xfffffffd
	.align		4
        /*0018*/ 	.word	0x00000000
	.align		4
        /*001c*/ 	.word	0xfffffffc


//--------------------- .text._Z6kernelPfS_i      --------------------------
	.section	.text._Z6kernelPfS_i,"ax",@progbits
	.align	128
        .global         _Z6kernelPfS_i
        .type           _Z6kernelPfS_i,@function
        .size           _Z6kernelPfS_i,(.L_x_3 - _Z6kernelPfS_i)
        .other          _Z6kernelPfS_i,@"STO_CUDA_ENTRY STV_DEFAULT"
_Z6kernelPfS_i:
.text._Z6kernelPfS_i:
[----:B------:R-:W-:Y:S01]  /*0000*/  LDC R1, c[0x0][0x37c] ;  /* 0x0000df00ff017b82 */ /* 0x000fe20000000800 */
[----:B------:R-:W0:Y:S07]  /*0010*/  S2R R3, SR_TID.X ;  /* 0x0000000000037919 */ /* 0x000e2e0000002100 */
[----:B------:R-:W0:Y:S01]  /*0020*/  LDC R0, c[0x0][0x360] ;  /* 0x0000d800ff007b82 */ /* 0x000e220000000800 */
[----:B------:R-:W1:Y:S01]  /*0030*/  LDCU UR6, c[0x0][0x390] ;  /* 0x00007200ff0677ac */ /* 0x000e620008000800 */
[----:B------:R-:W2:Y:S06]  /*0040*/  S2R R2, SR_TID.Y ;  /* 0x0000000000027919 */ /* 0x000eac0000002200 */
[----:B------:R-:W0:Y:S08]  /*0050*/  S2UR UR4, SR_CTAID.X ;  /* 0x00000000000479c3 */ /* 0x000e300000002500 */
[----:B------:R-:W2:Y:S08]  /*0060*/  S2UR UR5, SR_CTAID.Y ;  /* 0x00000000000579c3 */ /* 0x000eb00000002600 */
[----:B------:R-:W2:Y:S01]  /*0070*/  LDC R7, c[0x0][0x364] ;  /* 0x0000d900ff077b82 */ /* 0x000ea20000000800 */
[----:B0-----:R-:W-:-:S02]  /*0080*/  IMAD R0, R0, UR4, R3 ;  /* 0x0000000400007c24 */ /* 0x001fc4000f8e0203 */
[----:B--2---:R-:W-:-:S05]  /*0090*/  IMAD R7, R7, UR5, R2 ;  /* 0x0000000507077c24 */ /* 0x004fca000f8e0202 */
[----:B------:R-:W-:-:S04]  /*00a0*/  VIMNMX R2, PT, PT, R0, R7, !PT ;  /* 0x0000000700027248 */ /* 0x000fc80007fe0100 */
[----:B-1----:R-:W-:-:S13]  /*00b0*/  ISETP.GE.AND P0, PT, R2, UR6, PT ;  /* 0x0000000602007c0c */ /* 0x002fda000bf06270 */
[----:B------:R-:W-:Y:S05]  /*00c0*/  @P0 EXIT ;  /* 0x000000000000094d */ /* 0x000fea0003800000 */
[----:B------:R-:W0:Y:S01]  /*00d0*/  LDC.64 R2, c[0x0][0x380] ;  /* 0x0000e000ff027b82 */ /* 0x000e220000000a00 */
[----:B------:R-:W1:Y:S01]  /*00e0*/  LDCU.64 UR4, c[0x0][0x358] ;  /* 0x00006b00ff0477ac */ /* 0x000e620008000a00 */
[----:B------:R-:W-:-:S04]  /*00f0*/  IMAD R5, R7, UR6, R0 ;  /* 0x0000000607057c24 */ /* 0x000fc8000f8e0200 */
[----:B0-----:R-:W-:Y:S02]  /*0100*/  IMAD.WIDE R2, R5, 0x4, R2 ;  /* 0x0000000405027825 */ /* 0x001fe400078e0202 */
[----:B------:R-:W0:Y:S04]  /*0110*/  LDC.64 R4, c[0x0][0x388] ;  /* 0x0000e200ff047b82 */ /* 0x000e280000000a00 */
[----:B-1----:R-:W2:Y:S01]  /*0120*/  LDG.E R3, desc[UR4][R2.64] ;  /* 0x0000000402037981 */ /* 0x002ea2000c1e1900 */
[----:B------:R-:W-:-:S04]  /*0130*/  IMAD R7, R0, UR6, R7 ;  /* 0x0000000600077c24 */ /* 0x000fc8000f8e0207 */
[----:B0-----:R-:W-:-:S05]  /*0140*/  IMAD.WIDE R4, R7, 0x4, R4 ;  /* 0x0000000407047825 */ /* 0x001fca00078e0204 */
[----:B--2---:R-:W-:Y:S01]  /*0150*/  STG.E desc[UR4][R4.64], R3 ;  /* 0x0000000304007986 */ /* 0x004fe2000c101904 */
[----:B------:R-:W-:Y:S05]  /*0160*/  EXIT ;  /* 0x000000000000794d */ /* 0x000fea0003800000 */
.L_x_0:
[----:B------:R-:W-:-:S00]  /*0170*/  BRA `(.L_x_0) ;  /* 0xfffffffc00fc7947 */ /* 0x000fc0000383ffff */
[----:B------:R-:W-:-:S00]  /*0180*/  NOP ;  /* 0x0000000000007918 */ /* 0x000fc00000000000 */
[----:B------:R-:W-:-:S00]  /*0190*/  NOP ;  /* 0x0000000000007918 */ /* 0x000fc00000000000 */
[----:B------:R-:W-:-:S00]  /*01a0*/  NOP ;  /* 0x0000000000007918 */ /* 0x000fc00000000000 */
[----:B------:R-:W-:-:S00]  /*01b0*/  NOP ;  /* 0x0000000000007918 */ /* 0x000fc00000000000 */
[----:B------:R-:W-:-:S00]  /*01c0*/  NOP ;  /* 0x0000000000007918 */ /* 0x000fc00000000000 */
[----:B------:R-:W-:-:S00]  /*01d0*/  NOP ;  /* 0x0000000000007918 */ /* 0x000fc00000000000 */
[----:B------:R-:W-:-:S00]  /*01e0*/  NOP ;  /* 0x0000000000007918 */ /* 0x000fc00000000000 */
[----:B------:R-:W-:-:S00]  /*01f0*/  NOP ;  /* 0x0000000000007918 */ /* 0x000fc00000000000 */
.L_x_3:


//--------------------- .text._Z14kernel_shared1PfS_i --------------------------
	.section	.text._Z14kernel_shared1PfS_i,"ax",@progbits
	.align	128
        .global         _Z14kernel_shared1PfS_i
        .type           _Z14kernel_shared1PfS_i,@function
        .size           _Z14kernel_shared1PfS_i,(.L_x_4 - _Z14kernel_shared1PfS_i)
        .other          _Z14kernel_shared1PfS_i,@"STO_CUDA_ENTRY STV_DEFAULT"
_Z14kernel_shared1PfS_i:
.text._Z14kernel_shared1PfS_i:
[----:B------:R-:W-:Y:S01]  /*0000*/  LDC R1, c[0x0][0x37c] ;  /* 0x0000df00ff017b82 */ /* 0x000fe20000000800 */
[----:B------:R-:W0:Y:S07]  /*0010*/  S2R R9, SR_TID.X ;  /* 0x0000000000097919 */ /* 0x000e2e0000002100 */
[----:B------:R-:W1:Y:S01]  /*0020*/  S2UR UR4, SR_CTAID.X ;  /* 0x00000000000479c3 */ /* 0x000e620000002500 */
[----:B------:R-:W1:Y:S01]  /*0030*/  LDCU UR5, c[0x0][0x360] ;  /* 0x00006c00ff0577ac */ /* 0x000e620008000800 */
[----:B------:R-:W2:Y:S01]  /*0040*/  S2R R11, SR_TID.Y ;  /* 0x00000000000b7919 */ /* 0x000ea20000002200 */
[----:B------:R-:W3:Y:S05]  /*0050*/  LDCU UR7, c[0x0][0x364] ;  /* 0x00006c80ff0777ac */ /* 0x000eea0008000800 */
[----:B------:R-:W3:Y:S01]  /*0060*/  S2UR UR6, SR_CTAID.Y ;  /* 0x00000000000679c3 */ /* 0x000ee20000002600 */
[----:B------:R-:W4:Y:S01]  /*0070*/  LDCU UR8, c[0x0][0x390] ;  /* 0x00007200ff0877ac */ /* 0x000f220008000800 */
[----:B-1----:R-:W-:-:S06]  /*0080*/  UIMAD UR4, UR4, UR5, URZ ;  /* 0x00000005040472a4 */ /* 0x002fcc000f8e02ff */
[----:B0-----:R-:W-:Y:S01]  /*0090*/  VIADD R0, R9, UR4 ;  /* 0x0000000409007c36 */ /* 0x001fe20008000000 */
[----:B---3--:R-:W-:Y:S01]  /*00a0*/  UIMAD UR5, UR6, UR7, URZ ;  /* 0x00000007060572a4 */ /* 0x008fe2000f8e02ff */
[----:B------:R-:W0:Y:S05]  /*00b0*/  LDCU.64 UR6, c[0x0][0x358] ;  /* 0x00006b00ff0677ac */ /* 0x000e2a0008000a00 */
[----:B--2---:R-:W-:-:S05]  /*00c0*/  VIADD R5, R11, UR5 ;  /* 0x000000050b057c36 */ /* 0x004fca0008000000 */
[----:B------:R-:W-:-:S04]  /*00d0*/  VIMNMX R2, PT, PT, R0, R5, !PT ;  /* 0x0000000500027248 */ /* 0x000fc80007fe0100 */
[----:B----4-:R-:W-:-:S13]  /*00e0*/  ISETP.GE.AND P0, PT, R2, UR8, PT ;  /* 0x0000000802007c0c */ /* 0x010fda000bf06270 */
[----:B------:R-:W1:Y:S01]  /*00f0*/  @!P0 LDC.64 R2, c[0x0][0x380] ;  /* 0x0000e000ff028b82 */ /* 0x000e620000000a00 */
[----:B------:R-:W-:-:S04]  /*0100*/  @!P0 IMAD R5, R5, UR8, R0 ;  /* 0x0000000805058c24 */ /* 0x000fc8000f8e0200 */
[----:B-1----:R-:W-:-:S06]  /*0110*/  @!P0 IMAD.WIDE R2, R5, 0x4, R2 ;  /* 0x0000000405028825 */ /* 0x002fcc00078e0202 */
[----:B0-----:R-:W2:Y:S01]  /*0120*/  @!P0 LDG.E R2, desc[UR6][R2.64] ;  /* 0x0000000602028981 */ /* 0x001ea2000c1e1900 */
[----:B------:R-:W-:Y:S01]  /*0130*/  @!P0 MOV R0, 0x400 ;  /* 0x0000040000008802 */ /* 0x000fe20000000f00 */
[----:B------:R-:W-:Y:S01]  /*0140*/  VIADD R7, R9, UR5 ;  /* 0x0000000509077c36 */ /* 0x000fe20008000000 */
[----:B------:R-:W-:Y:S01]  /*0150*/  IADD3 R4, PT, PT, R11, UR4, RZ ;  /* 0x000000040b047c10 */ /* 0x000fe2000fffe0ff */
[----:B------:R-:W0:Y:S02]  /*0160*/  @!P0 S2R R5, SR_CgaCtaId ;  /* 0x0000000000058919 */ /* 0x000e240000008800 */
[----:B0-----:R-:W-:Y:S02]  /*0170*/  @!P0 LEA R0, R5, R0, 0x18 ;  /* 0x0000000005008211 */ /* 0x001fe400078ec0ff */
[----:B------:R-:W-:-:S03]  /*0180*/  VIMNMX R5, PT, PT, R4, R7, !PT ;  /* 0x0000000704057248 */ /* 0x000fc60007fe0100 */
[----:B------:R-:W-:Y:S01]  /*0190*/  @!P0 IMAD R0, R9, 0x84, R0 ;  /* 0x0000008409008824 */ /* 0x000fe200078e0200 */
[----:B------:R-:W-:-:S04]  /*01a0*/  ISETP.GE.AND P1, PT, R5, UR8, PT ;  /* 0x0000000805007c0c */ /* 0x000fc8000bf26270 */
[----:B------:R-:W-:-:S05]  /*01b0*/  @!P0 LEA R5, R11, R0, 0x2 ;  /* 0x000000000b058211 */ /* 0x000fca00078e10ff */
[----:B--2---:R0:W-:Y:S01]  /*01c0*/  @!P0 STS [R5], R2 ;  /* 0x0000000205008388 */ /* 0x0041e20000000800 */
[----:B------:R-:W-:Y:S06]  /*01d0*/  BAR.SYNC.DEFER_BLOCKING 0x0 ;  /* 0x0000000000007b1d */ /* 0x000fec0000010000 */
[----:B------:R-:W-:Y:S05]  /*01e0*/  @P1 EXIT ;  /* 0x000000000000194d */ /* 0x000fea0003800000 */
[----:B------:R-:W1:Y:S01]  /*01f0*/  S2R R3, SR_CgaCtaId ;  /* 0x0000000000037919 */ /* 0x000e620000008800 */
[----:B------:R-:W-:Y:S01]  /*0200*/  MOV R0, 0x400 ;  /* 0x0000040000007802 */ /* 0x000fe20000000f00 */
[----:B------:R-:W-:-:S03]  /*0210*/  IMAD R7, R4, UR8, R7 ;  /* 0x0000000804077c24 */ /* 0x000fc6000f8e0207 */
[----:B-1----:R-:W-:Y:S02]  /*0220*/  LEA R0, R3, R0, 0x18 ;  /* 0x0000000003007211 */ /* 0x002fe400078ec0ff */
[----:B0-----:R-:W0:Y:S03]  /*0230*/  LDC.64 R2, c[0x0][0x388] ;  /* 0x0000e200ff027b82 */ /* 0x001e260000000a00 */
[----:B------:R-:W-:-:S04]  /*0240*/  IMAD R0, R11, 0x84, R0 ;  /* 0x000000840b007824 */ /* 0x000fc800078e0200 */
[----:B------:R-:W-:-:S05]  /*0250*/  IMAD R0, R9, 0x4, R0 ;  /* 0x0000000409007824 */ /* 0x000fca00078e0200 */
[----:B------:R-:W1:Y:S01]  /*0260*/  LDS R5, [R0] ;  /* 0x0000000000057984 */ /* 0x000e620000000800 */
[----:B0-----:R-:W-:-:S05]  /*0270*/  IMAD.WIDE R2, R7, 0x4, R2 ;  /* 0x0000000407027825 */ /* 0x001fca00078e0202 */
[----:B-1----:R-:W-:Y:S01]  /*0280*/  STG.E desc[UR6][R2.64], R5 ;  /* 0x0000000502007986 */ /* 0x002fe2000c101906 */
[----:B------:R-:W-:Y:S05]  /*0290*/  EXIT ;  /* 0x000000000000794d */ /* 0x000fea0003800000 */
.L_x_1:
        /* <DEDUP_REMOVED lines=14> */
.L_x_4:


//--------------------- .text._Z13kernel_sharedPfS_i --------------------------
	.section	.text._Z13kernel_sharedPfS_i,"ax",@progbits
	.align	128
        .global         _Z13kernel_sharedPfS_i
        .type           _Z13kernel_sharedPfS_i,@function
        .size           _Z13kernel_sharedPfS_i,(.L_x_5 - _Z13kernel_sharedPfS_i)
        .other          _Z13kernel_sharedPfS_i,@"STO_CUDA_ENTRY STV_DEFAULT"
_Z13kernel_sharedPfS_i:
.text._Z13kernel_sharedPfS_i:
        /* <DEDUP_REMOVED lines=19> */
[C---:B------:R-:W-:Y:S01]  /*0130*/  @!P0 IMAD.IADD R0, R9.reuse, 0x1, R10 ;  /* 0x0000000109008824 */ /* 0x040fe200078e020a */
[----:B------:R-:W-:Y:S01]  /*0140*/  @!P0 MOV R4, 0x400 ;  /* 0x0000040000048802 */ /* 0x000fe20000000f00 */
[C---:B------:R-:W-:Y:S01]  /*0150*/  VIADD R7, R9.reuse, UR5 ;  /* 0x0000000509077c36 */ /* 0x040fe20008000000 */
[----:B------:R-:W0:Y:S01]  /*0160*/  @!P0 S2R R5, SR_CgaCtaId ;  /* 0x0000000000058919 */ /* 0x000e220000008800 */
[----:B------:R-:W-:Y:S01]  /*0170*/  @!P0 IMAD R0, R9, 0x20, R0 ;  /* 0x0000002009008824 */ /* 0x000fe200078e0200 */
[----:B------:R-:W-:-:S04]  /*0180*/  IADD3 R6, PT, PT, R10, UR4, RZ ;  /* 0x000000040a067c10 */ /* 0x000fc8000fffe0ff */
[----:B------:R-:W-:Y:S02]  /*0190*/  @!P0 LEA.HI R0, R10, R0, RZ, 0x1b ;  /* 0x000000000a008211 */ /* 0x000fe400078fd8ff */
[----:B------:R-:W-:-:S04]  /*01a0*/  VIMNMX R8, PT, PT, R6, R7, !PT ;  /* 0x0000000706087248 */ /* 0x000fc80007fe0100 */
[----:B------:R-:W-:Y:S02]  /*01b0*/  ISETP.GE.AND P1, PT, R8, UR8, PT ;  /* 0x0000000808007c0c */ /* 0x000fe4000bf26270 */
[----:B0-----:R-:W-:-:S04]  /*01c0*/  @!P0 LEA R5, R5, R4, 0x18 ;  /* 0x0000000405058211 */ /* 0x001fc800078ec0ff */
[----:B------:R-:W-:-:S05]  /*01d0*/  @!P0 LEA R5, R0, R5, 0x2 ;  /* 0x0000000500058211 */ /* 0x000fca00078e10ff */
[----:B--2---:R0:W-:Y:S01]  /*01e0*/  @!P0 STS [R5], R2 ;  /* 0x0000000205008388 */ /* 0x0041e20000000800 */
[----:B------:R-:W-:Y:S06]  /*01f0*/  BAR.SYNC.DEFER_BLOCKING 0x0 ;  /* 0x0000000000007b1d */ /* 0x000fec0000010000 */
[----:B------:R-:W-:Y:S05]  /*0200*/  @P1 EXIT ;  /* 0x000000000000194d */ /* 0x000fea0003800000 */
[----:B------:R-:W1:Y:S01]  /*0210*/  S2UR UR5, SR_CgaCtaId ;  /* 0x00000000000579c3 */ /* 0x000e620000008800 */
[----:B------:R-:W-:Y:S01]  /*0220*/  IMAD.IADD R3, R9, 0x1, R10 ;  /* 0x0000000109037824 */ /* 0x000fe200078e020a */
[----:B------:R-:W-:Y:S01]  /*0230*/  UMOV UR4, 0x400 ;  /* 0x0000040000047882 */ /* 0x000fe20000000000 */
[----:B------:R-:W-:-:S03]  /*0240*/  IMAD R7, R6, UR8, R7 ;  /* 0x0000000806077c24 */ /* 0x000fc6000f8e0207 */
[----:B------:R-:W-:Y:S02]  /*0250*/  LEA R0, R10, R3, 0x5 ;  /* 0x000000030a007211 */ /* 0x000fe400078e28ff */
[----:B0-----:R-:W0:Y:S02]  /*0260*/  LDC.64 R2, c[0x0][0x388] ;  /* 0x0000e200ff027b82 */ /* 0x001e240000000a00 */
[----:B------:R-:W-:Y:S01]  /*0270*/  LEA.HI R0, R9, R0, RZ, 0x1b ;  /* 0x0000000009007211 */ /* 0x000fe200078fd8ff */
[----:B-1----:R-:W-:-:S06]  /*0280*/  ULEA UR4, UR5, UR4, 0x18 ;  /* 0x0000000405047291 */ /* 0x002fcc000f8ec0ff */
[----:B------:R-:W-:Y:S01]  /*0290*/  LEA R0, R0, UR4, 0x2 ;  /* 0x0000000400007c11 */ /* 0x000fe2000f8e10ff */
[----:B0-----:R-:W-:-:S04]  /*02a0*/  IMAD.WIDE R2, R7, 0x4, R2 ;  /* 0x0000000407027825 */ /* 0x001fc800078e0202 */
[----:B------:R-:W0:Y:S04]  /*02b0*/  LDS R5, [R0] ;  /* 0x0000000000057984 */ /* 0x000e280000000800 */
[----:B0-----:R-:W-:Y:S01]  /*02c0*/  STG.E desc[UR6][R2.64], R5 ;  /* 0x0000000502007986 */ /* 0x001fe2000c101906 */
[----:B------:R-:W-:Y:S05]  /*02d0*/  EXIT ;  /* 0x000000000000794d */ /* 0x000fea0003800000 */
.L_x_2:
        /* <DEDUP_REMOVED lines=10> */
.L_x_5:


//--------------------- .nv.shared.reserved.0     --------------------------
	.section	.nv.shared.reserved.0,"aw",@nobits
	.weak		__nv_reservedSMEM_offset_0_alias
	.size		__nv_reservedSMEM_offset_0_alias, 0, 64
	.other		__nv_reservedSMEM_offset_0_alias,@"STO_CUDA_RESERVED_SHARED STV_DEFAULT"
__nv_reservedSMEM_offset_0_alias:
	.zero		0
	.zero		64


//--------------------- .nv.shared._Z14kernel_shared1PfS_i --------------------------
	.section	.nv.shared._Z14kernel_shared1PfS_i,"aw",@nobits
	.sectionflags	@""
	.align	4
.nv.shared._Z14kernel_shared1PfS_i:
	.zero		5248


//--------------------- .nv.shared._Z13kernel_sharedPfS_i --------------------------
	.section	.nv.shared._Z13kernel_sharedPfS_i,"aw",@nobits
	.sectionflags	@""
	.align	4
.nv.shared._Z13kernel_sharedPfS_i:
	.zero		5248


//--------------------- .nv.constant0._Z6kernelPfS_i --------------------------
	.section	.nv.constant0._Z6kernelPfS_i,"a",@progbits
	.sectionflags	@""
	.align	4
.nv.constant0._Z6kernelPfS_i:
	.zero		916


//--------------------- .nv.constant0._Z14kernel_shared1PfS_i --------------------------
	.section	.nv.constant0._Z14kernel_shared1PfS_i,"a",@progbits
	.sectionflags	@""
	.align	4
.nv.constant0._Z14kernel_shared1PfS_i:
	.zero		916


//--------------------- .nv.constant0._Z13kernel_sharedPfS_i --------------------------
	.section	.nv.constant0._Z13kernel_sharedPfS_i,"a",@progbits
	.sectionflags	@""
	.align	4
.nv.constant0._Z13kernel_sharedPfS_i:
	.zero		916


//--------------------- SYMBOLS --------------------------

	.type		.nv.reservedSmem.offset0,@object
	.size		.nv.reservedSmem.offset0,0x4
	.type		.nv.reservedSmem.cap,@object
	.size		.nv.reservedSmem.cap,0x4
